	.headerflags	@"EF_CUDA_TEXMODE_UNIFIED EF_CUDA_64BIT_ADDRESS EF_CUDA_ACCELERATORS EF_CUDA_SM90 EF_CUDA_VIRTUAL_SM(EF_CUDA_SM90)"
	.elftype	@"ET_EXEC"


//--------------------- .nv.info                  --------------------------
	.section	.nv.info,"",@"SHT_CUDA_INFO"
	.align	4


	//----- nvinfo : EIATTR_REGCOUNT
	.align		4
        /*0000*/ 	.byte	0x04, 0x2f
        /*0002*/ 	.short	(.L_3 - .L_2)
	.align		4
.L_2:
        /*0004*/ 	.word	index@(triton_poi_fused__native_batch_norm_legit_no_training_convolution_relu_4)
        /*0008*/ 	.word	0x00000016


	//----- nvinfo : EIATTR_MIN_STACK_SIZE
	.align		4
.L_3:
        /*000c*/ 	.byte	0x04, 0x12
        /*000e*/ 	.short	(.L_5 - .L_4)
	.align		4
.L_4:
        /*0010*/ 	.word	index@(triton_poi_fused__native_batch_norm_legit_no_training_convolution_relu_4)
        /*0014*/ 	.word	0x00000000


	//----- nvinfo : EIATTR_FRAME_SIZE
	.align		4
.L_5:
        /*0018*/ 	.byte	0x04, 0x11
        /*001a*/ 	.short	(.L_7 - .L_6)
	.align		4
.L_6:
        /*001c*/ 	.word	index@(triton_poi_fused__native_batch_norm_legit_no_training_convolution_relu_4)
        /*0020*/ 	.word	0x00000000


	//----- nvinfo : EIATTR_MIN_STACK_SIZE
	.align		4
.L_7:
        /*0024*/ 	.byte	0x04, 0x12
        /*0026*/ 	.short	(.L_9 - .L_8)
	.align		4
.L_8:
        /*0028*/ 	.word	index@(triton_poi_fused__native_batch_norm_legit_no_training_convolution_relu_4)
        /*002c*/ 	.word	0x00000000
.L_9:


//--------------------- .nv.info.triton_poi_fused__native_batch_norm_legit_no_training_convolution_relu_4 --------------------------
	.section	.nv.info.triton_poi_fused__native_batch_norm_legit_no_training_convolution_relu_4,"",@"SHT_CUDA_INFO"
	.sectionflags	@""
	.align	4


	//----- nvinfo : EIATTR_CUDA_API_VERSION
	.align		4
        /*0000*/ 	.byte	0x04, 0x37
        /*0002*/ 	.short	(.L_11 - .L_10)
.L_10:
        /*0004*/ 	.word	0x0000007c


	//----- nvinfo : EIATTR_KPARAM_INFO
	.align		4
.L_11:
        /*0008*/ 	.byte	0x04, 0x17
        /*000a*/ 	.short	(.L_13 - .L_12)
.L_12:
        /*000c*/ 	.word	0x00000000
        /*0010*/ 	.short	0x0007
        /*0012*/ 	.short	0x0038
        /*0014*/ 	.byte	0x00, 0xf0, 0x11, 0x00


	//----- nvinfo : EIATTR_KPARAM_INFO
	.align		4
.L_13:
        /*0018*/ 	.byte	0x04, 0x17
        /*001a*/ 	.short	(.L_15 - .L_14)
.L_14:
        /*001c*/ 	.word	0x00000000
        /*0020*/ 	.short	0x0006
        /*0022*/ 	.short	0x0030
        /*0024*/ 	.byte	0x00, 0xf4, 0x21, 0x00


	//----- nvinfo : EIATTR_KPARAM_INFO
	.align		4
.L_15:
        /*0028*/ 	.byte	0x04, 0x17
        /*002a*/ 	.short	(.L_17 - .L_16)
.L_16:
        /*002c*/ 	.word	0x00000000
        /*0030*/ 	.short	0x0005
        /*0032*/ 	.short	0x0028
        /*0034*/ 	.byte	0x00, 0xf4, 0x21, 0x00


	//----- nvinfo : EIATTR_KPARAM_INFO
	.align		4
.L_17:
        /*0038*/ 	.byte	0x04, 0x17
        /*003a*/ 	.short	(.L_19 - .L_18)
.L_18:
        /*003c*/ 	.word	0x00000000
        /*0040*/ 	.short	0x0004
        /*0042*/ 	.short	0x0020
        /*0044*/ 	.byte	0x00, 0xf4, 0x21, 0x00


	//----- nvinfo : EIATTR_KPARAM_INFO
	.align		4
.L_19:
        /*0048*/ 	.byte	0x04, 0x17
        /*004a*/ 	.short	(.L_21 - .L_20)
.L_20:
        /*004c*/ 	.word	0x00000000
        /*0050*/ 	.short	0x0003
        /*0052*/ 	.short	0x0018
        /*0054*/ 	.byte	0x00, 0xf4, 0x21, 0x00


	//----- nvinfo : EIATTR_KPARAM_INFO
	.align		4
.L_21:
        /*0058*/ 	.byte	0x04, 0x17
        /*005a*/ 	.short	(.L_23 - .L_22)
.L_22:
        /*005c*/ 	.word	0x00000000
        /*0060*/ 	.short	0x0002
        /*0062*/ 	.short	0x0010
        /*0064*/ 	.byte	0x00, 0xf4, 0x21, 0x00


	//----- nvinfo : EIATTR_KPARAM_INFO
	.align		4
.L_23:
        /*0068*/ 	.byte	0x04, 0x17
        /*006a*/ 	.short	(.L_25 - .L_24)
.L_24:
        /*006c*/ 	.word	0x00000000
        /*0070*/ 	.short	0x0001
        /*0072*/ 	.short	0x0008
        /*0074*/ 	.byte	0x00, 0xf4, 0x21, 0x00


	//----- nvinfo : EIATTR_KPARAM_INFO
	.align		4
.L_25:
        /*0078*/ 	.byte	0x04, 0x17
        /*007a*/ 	.short	(.L_27 - .L_26)
.L_26:
        /*007c*/ 	.word	0x00000000
        /*0080*/ 	.short	0x0000
        /*0082*/ 	.short	0x0000
        /*0084*/ 	.byte	0x00, 0xf4, 0x21, 0x00


	//----- nvinfo : EIATTR_SPARSE_MMA_MASK
	.align		4
.L_27:
        /*0088*/ 	.byte	0x03, 0x50
        /*008a*/ 	.short	0x0000


	//----- nvinfo : EIATTR_MAXREG_COUNT
	.align		4
        /*008c*/ 	.byte	0x03, 0x1b
        /*008e*/ 	.short	0x00ff


	//----- nvinfo : EIATTR_EXIT_INSTR_OFFSETS
	.align		4
        /*0090*/ 	.byte	0x04, 0x1c
        /*0092*/ 	.short	(.L_29 - .L_28)


	//   ....[0]....
.L_28:
        /*0094*/ 	.word	0x00000420


	//----- nvinfo : EIATTR_REQNTID
	.align		4
.L_29:
        /*0098*/ 	.byte	0x04, 0x10
        /*009a*/ 	.short	(.L_31 - .L_30)
.L_30:
        /*009c*/ 	.word	0x00000100
        /*00a0*/ 	.word	0x00000001
        /*00a4*/ 	.word	0x00000001


	//----- nvinfo : EIATTR_CBANK_PARAM_SIZE
	.align		4
.L_31:
        /*00a8*/ 	.byte	0x03, 0x19
        /*00aa*/ 	.short	0x003c


	//----- nvinfo : EIATTR_PARAM_CBANK
	.align		4
        /*00ac*/ 	.byte	0x04, 0x0a
        /*00ae*/ 	.short	(.L_33 - .L_32)
	.align		4
.L_32:
        /*00b0*/ 	.word	index@(.nv.constant0.triton_poi_fused__native_batch_norm_legit_no_training_convolution_relu_4)
        /*00b4*/ 	.short	0x0210
        /*00b6*/ 	.short	0x003c


	//----- nvinfo : EIATTR_SW_WAR
	.align		4
.L_33:
        /*00b8*/ 	.byte	0x04, 0x36
        /*00ba*/ 	.short	(.L_35 - .L_34)
.L_34:
        /*00bc*/ 	.word	0x00000008
.L_35:


//--------------------- .nv.callgraph             --------------------------
	.section	.nv.callgraph,"",@"SHT_CUDA_CALLGRAPH"
	.align	4
	.sectionentsize	8
	.align		4
        /*0000*/ 	.word	0x00000000
	.align		4
        /*0004*/ 	.word	0xffffffff
	.align		4
        /*0008*/ 	.word	0x00000000
	.align		4
        /*000c*/ 	.word	0xfffffffe
	.align		4
        /*0010*/ 	.word	0x00000000
	.align		4
        /*0014*/ 	.word	0xfffffffd
	.align		4
        /*0018*/ 	.word	0x00000000
	.align		4
        /*001c*/ 	.word	0xfffffffc


//--------------------- .nv.constant4             --------------------------
	.section	.nv.constant4,"a",@progbits
	.align	8
	.align		8
.nv.constant4:
        /*0000*/ 	.dword	_$_str
	.align		8
        /*0008*/ 	.dword	_$_str_$_2


//--------------------- .text.triton_poi_fused__native_batch_norm_legit_no_training_convolution_relu_4 --------------------------
	.section	.text.triton_poi_fused__native_batch_norm_legit_no_training_convolution_relu_4,"ax",@progbits
	.align	128
        .global         triton_poi_fused__native_batch_norm_legit_no_training_convolution_relu_4
        .type           triton_poi_fused__native_batch_norm_legit_no_training_convolution_relu_4,@function
        .size           triton_poi_fused__native_batch_norm_legit_no_training_convolution_relu_4,(.L_x_1 - triton_poi_fused__native_batch_norm_legit_no_training_convolution_relu_4)
        .other          triton_poi_fused__native_batch_norm_legit_no_training_convolution_relu_4,@"STO_CUDA_ENTRY STV_DEFAULT"
triton_poi_fused__native_batch_norm_legit_no_training_convolution_relu_4:
.text.triton_poi_fused__native_batch_norm_legit_no_training_convolution_relu_4:
[----:B------:R-:W-:Y:S01]  /*0000*/  LDC R1, c[0x0][0x28] ;  /* 0x00000a00ff017b82 */ /* 0x000fe20000000800 */
[----:B------:R-:W1:Y:S07]  /*0010*/  S2R R0, SR_TID.X ;  /* 0x0000000000007919 */ /* 0x000e6e0000002100 */
[----:B------:R-:W2:Y:S01]  /*0020*/  LDC.64 R6, c[0x0][0x228] ;  /* 0x00008a00ff067b82 */ /* 0x000ea20000000a00 */
[----:B------:R-:W-:Y:S01]  /*0030*/  ULDC.64 UR4, c[0x0][0x208] ;  /* 0x0000820000047ab9 */ /* 0x000fe20000000a00 */
[----:B------:R-:W3:Y:S06]  /*0040*/  S2R R3, SR_CTAID.X ;  /* 0x0000000000037919 */ /* 0x000eec0000002500 */
[----:B------:R-:W4:Y:S08]  /*0050*/  LDC.64 R12, c[0x0][0x218] ;  /* 0x00008600ff0c7b82 */ /* 0x000f300000000a00 */
[----:B------:R-:W5:Y:S08]  /*0060*/  LDC.64 R14, c[0x0][0x220] ;  /* 0x00008800ff0e7b82 */ /* 0x000f700000000a00 */
[----:B------:R-:W5:Y:S01]  /*0070*/  LDC.64 R10, c[0x0][0x238] ;  /* 0x00008e00ff0a7b82 */ /* 0x000f620000000a00 */
[----:B-1----:R-:W-:-:S07]  /*0080*/  SHF.L.U32 R0, R0, 0x1, RZ ;  /* 0x0000000100007819 */ /* 0x002fce00000006ff */
[----:B------:R-:W1:Y:S01]  /*0090*/  LDC.64 R16, c[0x0][0x230] ;  /* 0x00008c00ff107b82 */ /* 0x000e620000000a00 */
[----:B------:R-:W-:-:S04]  /*00a0*/  LOP3.LUT R0, R0, 0x1fe, RZ, 0xc0, !PT ;  /* 0x000001fe00007812 */ /* 0x000fc800078ec0ff */
[----:B---3--:R-:W-:-:S05]  /*00b0*/  LEA R0, R3, R0, 0x9 ;  /* 0x0000000003007211 */ /* 0x008fca00078e48ff */
[----:B------:R-:W-:-:S05]  /*00c0*/  IMAD.HI R2, R0, 0x2aaaaaab, RZ ;  /* 0x2aaaaaab00027827 */ /* 0x000fca00078e02ff */
[----:B------:R-:W-:-:S04]  /*00d0*/  SHF.R.U32.HI R3, RZ, 0x1f, R2 ;  /* 0x0000001fff037819 */ /* 0x000fc80000011602 */
[----:B------:R-:W-:-:S05]  /*00e0*/  LEA.HI R3, R2, R3, RZ, 0x1c ;  /* 0x0000000302037211 */ /* 0x000fca00078fe0ff */
[----:B------:R-:W-:Y:S02]  /*00f0*/  IMAD R8, R3, -0x60, R0 ;  /* 0xffffffa003087824 */ /* 0x000fe400078e0200 */
[----:B------:R-:W3:Y:S02]  /*0100*/  LDC.64 R2, c[0x0][0x210] ;  /* 0x00008400ff027b82 */ /* 0x000ee40000000a00 */
[----:B--2---:R-:W-:-:S06]  /*0110*/  IMAD.WIDE R6, R8, 0x4, R6 ;  /* 0x0000000408067825 */ /* 0x004fcc00078e0206 */
[----:B------:R-:W2:Y:S01]  /*0120*/  LDG.E.EL.64 R6, desc[UR4][R6.64] ;  /* 0x0000000406067981 */ /* 0x000ea2000c2e1b00 */
[----:B----4-:R-:W-:-:S04]  /*0130*/  IMAD.WIDE R12, R8, 0x4, R12 ;  /* 0x00000004080c7825 */ /* 0x010fc800078e020c */
[C---:B-----5:R-:W-:Y:S02]  /*0140*/  IMAD.WIDE R14, R8.reuse, 0x4, R14 ;  /* 0x00000004080e7825 */ /* 0x060fe400078e020e */
[----:B------:R-:W4:Y:S02]  /*0150*/  LDG.E.EL.64 R12, desc[UR4][R12.64] ;  /* 0x000000040c0c7981 */ /* 0x000f24000c2e1b00 */
[C---:B0-----:R-:W-:Y:S02]  /*0160*/  IMAD.WIDE R10, R8.reuse, 0x4, R10 ;  /* 0x00000004080a7825 */ /* 0x041fe400078e020a */
[----:B------:R-:W5:Y:S02]  /*0170*/  LDG.E.EL.64 R14, desc[UR4][R14.64] ;  /* 0x000000040e0e7981 */ /* 0x000f64000c2e1b00 */
[----:B-1----:R-:W-:Y:S02]  /*0180*/  IMAD.WIDE R16, R8, 0x4, R16 ;  /* 0x0000000408107825 */ /* 0x002fe400078e0210 */
[----:B------:R-:W4:Y:S02]  /*0190*/  LDG.E.EL.64 R10, desc[UR4][R10.64] ;  /* 0x000000040a0a7981 */ /* 0x000f24000c2e1b00 */
[----:B---3--:R-:W-:-:S02]  /*01a0*/  IMAD.WIDE R2, R0, 0x4, R2 ;  /* 0x0000000400027825 */ /* 0x008fc400078e0202 */
[----:B------:R0:W3:Y:S04]  /*01b0*/  LDG.E.EL.64 R8, desc[UR4][R16.64] ;  /* 0x0000000410087981 */ /* 0x0000e8000c2e1b00 */
[----:B------:R-:W4:Y:S01]  /*01c0*/  LDG.E.64 R4, desc[UR4][R2.64] ;  /* 0x0000000402047981 */ /* 0x000f22000c1e1b00 */
[----:B0-----:R-:W-:Y:S01]  /*01d0*/  HFMA2.MMA R16, -RZ, RZ, 1.625, 0 ;  /* 0x3e800000ff107435 */ /* 0x001fe200000001ff */
[----:B--2---:R-:W-:Y:S01]  /*01e0*/  FADD R6, R6, 9.9999997473787516356e-06 ;  /* 0x3727c5ac06067421 */ /* 0x004fe20000000000 */
[----:B------:R-:W-:-:S03]  /*01f0*/  FADD R7, R7, 9.9999997473787516356e-06 ;  /* 0x3727c5ac07077421 */ /* 0x000fc60000000000 */
[----:B------:R-:W0:Y:S08]  /*0200*/  MUFU.SQRT R18, R6 ;  /* 0x0000000600127308 */ /* 0x000e300000002000 */
[----:B------:R1:W2:Y:S01]  /*0210*/  MUFU.SQRT R19, R7 ;  /* 0x0000000700137308 */ /* 0x0002a20000002000 */
[C---:B0-----:R-:W-:Y:S02]  /*0220*/  FSETP.GT.AND P0, PT, R18.reuse, 8.50705917302346158658e+37, PT ;  /* 0x7e8000001200780b */ /* 0x041fe40003f04000 */
[----:B------:R-:W-:Y:S01]  /*0230*/  FSETP.GEU.AND P2, PT, R18, 1.175494350822287508e-38, PT ;  /* 0x008000001200780b */ /* 0x000fe20003f4e000 */
[----:B-1----:R-:W0:Y:S01]  /*0240*/  LDC.64 R6, c[0x0][0x240] ;  /* 0x00009000ff067b82 */ /* 0x002e220000000a00 */
[----:B--2---:R-:W-:-:S02]  /*0250*/  FSETP.GT.AND P1, PT, R19, 8.50705917302346158658e+37, PT ;  /* 0x7e8000001300780b */ /* 0x004fc40003f24000 */
[----:B------:R-:W-:-:S07]  /*0260*/  FSETP.GEU.AND P3, PT, R19, 1.175494350822287508e-38, PT ;  /* 0x008000001300780b */ /* 0x000fce0003f6e000 */
[----:B------:R-:W-:-:S04]  /*0270*/  @P0 FMUL R18, R18, 0.25 ;  /* 0x3e80000012120820 */ /* 0x000fc80000400000 */
[----:B------:R-:W-:Y:S01]  /*0280*/  @!P2 FMUL R18, R18, 16777216 ;  /* 0x4b8000001212a820 */ /* 0x000fe20000400000 */
[----:B------:R-:W-:-:S04]  /*0290*/  @P1 FMUL R19, R19, 0.25 ;  /* 0x3e80000013131820 */ /* 0x000fc80000400000 */
[----:B------:R-:W-:Y:S01]  /*02a0*/  @!P3 FMUL R19, R19, 16777216 ;  /* 0x4b8000001313b820 */ /* 0x000fe20000400000 */
[----:B------:R-:W1:Y:S01]  /*02b0*/  MUFU.RCP R18, R18 ;  /* 0x0000001200127308 */ /* 0x000e620000001000 */
[----:B------:R-:W-:-:S07]  /*02c0*/  FSEL R17, R16, 1, P0 ;  /* 0x3f80000010117808 */ /* 0x000fce0000000000 */
[----:B------:R-:W2:Y:S01]  /*02d0*/  MUFU.RCP R19, R19 ;  /* 0x0000001300137308 */ /* 0x000ea20000001000 */
[----:B------:R-:W-:Y:S01]  /*02e0*/  FSEL R16, R16, 1, P1 ;  /* 0x3f80000010107808 */ /* 0x000fe20000800000 */
[----:B------:R-:W-:Y:S01]  /*02f0*/  @!P2 FMUL R17, R17, 16777216 ;  /* 0x4b8000001111a820 */ /* 0x000fe20000400000 */
[----:B----4-:R-:W-:Y:S01]  /*0300*/  FADD R4, R4, R12 ;  /* 0x0000000c04047221 */ /* 0x010fe20000000000 */
[----:B------:R-:W-:Y:S02]  /*0310*/  FADD R5, R5, R13 ;  /* 0x0000000d05057221 */ /* 0x000fe40000000000 */
[----:B------:R-:W-:Y:S01]  /*0320*/  @!P3 FMUL R16, R16, 16777216 ;  /* 0x4b8000001010b820 */ /* 0x000fe20000400000 */
[----:B-1----:R-:W-:Y:S01]  /*0330*/  FMUL R17, R18, R17 ;  /* 0x0000001112117220 */ /* 0x002fe20000400000 */
[----:B-----5:R-:W-:Y:S01]  /*0340*/  FADD R14, -R14, R4 ;  /* 0x000000040e0e7221 */ /* 0x020fe20000000100 */
[----:B------:R-:W-:Y:S01]  /*0350*/  FADD R15, -R15, R5 ;  /* 0x000000050f0f7221 */ /* 0x000fe20000000100 */
[----:B--2---:R-:W-:-:S02]  /*0360*/  FMUL R16, R19, R16 ;  /* 0x0000001013107220 */ /* 0x004fc40000400000 */
[----:B------:R-:W-:Y:S02]  /*0370*/  FMUL R17, R14, R17 ;  /* 0x000000110e117220 */ /* 0x000fe40000400000 */
[----:B------:R-:W-:Y:S02]  /*0380*/  FMUL R16, R15, R16 ;  /* 0x000000100f107220 */ /* 0x000fe40000400000 */
[----:B---3--:R-:W-:Y:S02]  /*0390*/  FFMA R8, R8, R17, R10 ;  /* 0x0000001108087223 */ /* 0x008fe4000000000a */
[----:B------:R-:W-:-:S03]  /*03a0*/  FFMA R9, R9, R16, R11 ;  /* 0x0000001009097223 */ /* 0x000fc6000000000b */
[----:B------:R-:W-:Y:S02]  /*03b0*/  FSETP.GEU.AND P0, PT, R8, RZ, PT ;  /* 0x000000ff0800720b */ /* 0x000fe40003f0e000 */
[C---:B------:R-:W-:Y:S01]  /*03c0*/  FSETP.GEU.AND P1, PT, R9.reuse, RZ, PT ;  /* 0x000000ff0900720b */ /* 0x040fe20003f2e000 */
[----:B0-----:R-:W-:Y:S01]  /*03d0*/  IMAD.WIDE R6, R0, 0x4, R6 ;  /* 0x0000000400067825 */ /* 0x001fe200078e0206 */
[----:B------:R-:W-:Y:S02]  /*03e0*/  FSEL R8, R8, RZ, P0 ;  /* 0x000000ff08087208 */ /* 0x000fe40000000000 */
[----:B------:R-:W-:Y:S01]  /*03f0*/  FSEL R9, R9, RZ, P1 ;  /* 0x000000ff09097208 */ /* 0x000fe20000800000 */
[----:B------:R-:W-:Y:S04]  /*0400*/  STG.E.64 desc[UR4][R2.64], R4 ;  /* 0x0000000402007986 */ /* 0x000fe8000c101b04 */
[----:B------:R-:W-:Y:S01]  /*0410*/  STG.E.64 desc[UR4][R6.64], R8 ;  /* 0x0000000806007986 */ /* 0x000fe2000c101b04 */
[----:B------:R-:W-:Y:S05]  /*0420*/  EXIT ;  /* 0x000000000000794d */ /* 0x000fea0003800000 */
.L_x_0:
[----:B------:R-:W-:-:S00]  /*0430*/  BRA `(.L_x_0) ;  /* 0xfffffffc00fc7947 */ /* 0x000fc0000383ffff */
[----:B------:R-:W-:-:S00]  /*0440*/  NOP ;  /* 0x0000000000007918 */ /* 0x000fc00000000000 */
        /* <DEDUP_REMOVED lines=11> */
.L_x_1:


//--------------------- .nv.global.init           --------------------------
	.section	.nv.global.init,"aw",@progbits
.nv.global.init:
	.type		_$_str,@object
	.size		_$_str,(_$_str_$_2 - _$_str)
_$_str:
        /*0000*/ 	.byte	0x5f, 0x5f, 0x43, 0x55, 0x44, 0x41, 0x5f, 0x46, 0x54, 0x5a, 0x00
	.type		_$_str_$_2,@object
	.size		_$_str_$_2,(.L_1 - _$_str_$_2)
_$_str_$_2:
        /*000b*/ 	.byte	0x5f, 0x5f, 0x43, 0x55, 0x44, 0x41, 0x5f, 0x50, 0x52, 0x45, 0x43, 0x5f, 0x53, 0x51, 0x52, 0x54
        /*001b*/ 	.byte	0x00
.L_1:


//--------------------- .nv.constant0.triton_poi_fused__native_batch_norm_legit_no_training_convolution_relu_4 --------------------------
	.section	.nv.constant0.triton_poi_fused__native_batch_norm_legit_no_training_convolution_relu_4,"a",@progbits
	.sectionflags	@""
	.align	4
.nv.constant0.triton_poi_fused__native_batch_norm_legit_no_training_convolution_relu_4:
	.zero		588
